	.headerflags	@"EF_CUDA_TEXMODE_UNIFIED EF_CUDA_64BIT_ADDRESS EF_CUDA_ACCELERATORS EF_CUDA_SM90 EF_CUDA_VIRTUAL_SM(EF_CUDA_SM90)"
	.elftype	@"ET_EXEC"


//--------------------- .nv.info                  --------------------------
	.section	.nv.info,"",@"SHT_CUDA_INFO"
	.align	4


	//----- nvinfo : EIATTR_REGCOUNT
	.align		4
        /*0000*/ 	.byte	0x04, 0x2f
        /*0002*/ 	.short	(.L_1 - .L_0)
	.align		4
.L_0:
        /*0004*/ 	.word	index@(triton_poi_fused_convolution_leaky_relu_35)
        /*0008*/ 	.word	0x00000010


	//----- nvinfo : EIATTR_MIN_STACK_SIZE
	.align		4
.L_1:
        /*000c*/ 	.byte	0x04, 0x12
        /*000e*/ 	.short	(.L_3 - .L_2)
	.align		4
.L_2:
        /*0010*/ 	.word	index@(triton_poi_fused_convolution_leaky_relu_35)
        /*0014*/ 	.word	0x00000000


	//----- nvinfo : EIATTR_FRAME_SIZE
	.align		4
.L_3:
        /*0018*/ 	.byte	0x04, 0x11
        /*001a*/ 	.short	(.L_5 - .L_4)
	.align		4
.L_4:
        /*001c*/ 	.word	index@(triton_poi_fused_convolution_leaky_relu_35)
        /*0020*/ 	.word	0x00000000


	//----- nvinfo : EIATTR_MIN_STACK_SIZE
	.align		4
.L_5:
        /*0024*/ 	.byte	0x04, 0x12
        /*0026*/ 	.short	(.L_7 - .L_6)
	.align		4
.L_6:
        /*0028*/ 	.word	index@(triton_poi_fused_convolution_leaky_relu_35)
        /*002c*/ 	.word	0x00000000
.L_7:


//--------------------- .nv.info.triton_poi_fused_convolution_leaky_relu_35 --------------------------
	.section	.nv.info.triton_poi_fused_convolution_leaky_relu_35,"",@"SHT_CUDA_INFO"
	.sectionflags	@""
	.align	4


	//----- nvinfo : EIATTR_CUDA_API_VERSION
	.align		4
        /*0000*/ 	.byte	0x04, 0x37
        /*0002*/ 	.short	(.L_9 - .L_8)
.L_8:
        /*0004*/ 	.word	0x0000007c


	//----- nvinfo : EIATTR_KPARAM_INFO
	.align		4
.L_9:
        /*0008*/ 	.byte	0x04, 0x17
        /*000a*/ 	.short	(.L_11 - .L_10)
.L_10:
        /*000c*/ 	.word	0x00000000
        /*0010*/ 	.short	0x0003
        /*0012*/ 	.short	0x0018
        /*0014*/ 	.byte	0x00, 0xf0, 0x11, 0x00


	//----- nvinfo : EIATTR_KPARAM_INFO
	.align		4
.L_11:
        /*0018*/ 	.byte	0x04, 0x17
        /*001a*/ 	.short	(.L_13 - .L_12)
.L_12:
        /*001c*/ 	.word	0x00000000
        /*0020*/ 	.short	0x0002
        /*0022*/ 	.short	0x0010
        /*0024*/ 	.byte	0x00, 0xf4, 0x21, 0x00


	//----- nvinfo : EIATTR_KPARAM_INFO
	.align		4
.L_13:
        /*0028*/ 	.byte	0x04, 0x17
        /*002a*/ 	.short	(.L_15 - .L_14)
.L_14:
        /*002c*/ 	.word	0x00000000
        /*0030*/ 	.short	0x0001
        /*0032*/ 	.short	0x0008
        /*0034*/ 	.byte	0x00, 0xf4, 0x21, 0x00


	//----- nvinfo : EIATTR_KPARAM_INFO
	.align		4
.L_15:
        /*0038*/ 	.byte	0x04, 0x17
        /*003a*/ 	.short	(.L_17 - .L_16)
.L_16:
        /*003c*/ 	.word	0x00000000
        /*0040*/ 	.short	0x0000
        /*0042*/ 	.short	0x0000
        /*0044*/ 	.byte	0x00, 0xf4, 0x21, 0x00


	//----- nvinfo : EIATTR_SPARSE_MMA_MASK
	.align		4
.L_17:
        /*0048*/ 	.byte	0x03, 0x50
        /*004a*/ 	.short	0x0000


	//----- nvinfo : EIATTR_MAXREG_COUNT
	.align		4
        /*004c*/ 	.byte	0x03, 0x1b
        /*004e*/ 	.short	0x00ff


	//----- nvinfo : EIATTR_EXIT_INSTR_OFFSETS
	.align		4
        /*0050*/ 	.byte	0x04, 0x1c
        /*0052*/ 	.short	(.L_19 - .L_18)


	//   ....[0]....
.L_18:
        /*0054*/ 	.word	0x000002b0


	//   ....[1]....
        /*0058*/ 	.word	0x000002d0


	//----- nvinfo : EIATTR_REQNTID
	.align		4
.L_19:
        /*005c*/ 	.byte	0x04, 0x10
        /*005e*/ 	.short	(.L_21 - .L_20)
.L_20:
        /*0060*/ 	.word	0x00000080
        /*0064*/ 	.word	0x00000001
        /*0068*/ 	.word	0x00000001


	//----- nvinfo : EIATTR_CBANK_PARAM_SIZE
	.align		4
.L_21:
        /*006c*/ 	.byte	0x03, 0x19
        /*006e*/ 	.short	0x001c


	//----- nvinfo : EIATTR_PARAM_CBANK
	.align		4
        /*0070*/ 	.byte	0x04, 0x0a
        /*0072*/ 	.short	(.L_23 - .L_22)
	.align		4
.L_22:
        /*0074*/ 	.word	index@(.nv.constant0.triton_poi_fused_convolution_leaky_relu_35)
        /*0078*/ 	.short	0x0210
        /*007a*/ 	.short	0x001c


	//----- nvinfo : EIATTR_SW_WAR
	.align		4
.L_23:
        /*007c*/ 	.byte	0x04, 0x36
        /*007e*/ 	.short	(.L_25 - .L_24)
.L_24:
        /*0080*/ 	.word	0x00000008
.L_25:


//--------------------- .nv.callgraph             --------------------------
	.section	.nv.callgraph,"",@"SHT_CUDA_CALLGRAPH"
	.align	4
	.sectionentsize	8
	.align		4
        /*0000*/ 	.word	0x00000000
	.align		4
        /*0004*/ 	.word	0xffffffff
	.align		4
        /*0008*/ 	.word	0x00000000
	.align		4
        /*000c*/ 	.word	0xfffffffe
	.align		4
        /*0010*/ 	.word	0x00000000
	.align		4
        /*0014*/ 	.word	0xfffffffd
	.align		4
        /*0018*/ 	.word	0x00000000
	.align		4
        /*001c*/ 	.word	0xfffffffc


//--------------------- .text.triton_poi_fused_convolution_leaky_relu_35 --------------------------
	.section	.text.triton_poi_fused_convolution_leaky_relu_35,"ax",@progbits
	.align	128
        .global         triton_poi_fused_convolution_leaky_relu_35
        .type           triton_poi_fused_convolution_leaky_relu_35,@function
        .size           triton_poi_fused_convolution_leaky_relu_35,(.L_x_1 - triton_poi_fused_convolution_leaky_relu_35)
        .other          triton_poi_fused_convolution_leaky_relu_35,@"STO_CUDA_ENTRY STV_DEFAULT"
triton_poi_fused_convolution_leaky_relu_35:
.text.triton_poi_fused_convolution_leaky_relu_35:
[----:B------:R-:W0:Y:S02]  /*0000*/  LDC R1, c[0x0][0x28] ;  /* 0x00000a00ff017b82 */ /* 0x000e240000000800 */
[----:B------:R-:W1:Y:S01]  /*0010*/  S2R R0, SR_TID.X ;  /* 0x0000000000007919 */ /* 0x000e620000002100 */
[----:B------:R-:W-:Y:S01]  /*0020*/  IMAD.MOV.U32 R8, RZ, RZ, RZ ;  /* 0x000000ffff087224 */ /* 0x000fe200078e00ff */
[----:B------:R-:W2:Y:S01]  /*0030*/  LDC.64 R4, c[0x0][0x220] ;  /* 0x00008800ff047b82 */ /* 0x000ea20000000a00 */
[----:B------:R-:W-:Y:S01]  /*0040*/  ULDC.64 UR4, c[0x0][0x208] ;  /* 0x0000820000047ab9 */ /* 0x000fe20000000a00 */
[----:B------:R-:W3:Y:S01]  /*0050*/  S2R R9, SR_CTAID.X ;  /* 0x0000000000097919 */ /* 0x000ee20000002500 */
[----:B------:R-:W-:-:S05]  /*0060*/  CS2R R12, SRZ ;  /* 0x00000000000c7805 */ /* 0x000fca000001ff00 */
[----:B------:R-:W4:Y:S08]  /*0070*/  LDC.64 R6, c[0x0][0x218] ;  /* 0x00008600ff067b82 */ /* 0x000f300000000a00 */
[----:B------:R-:W5:Y:S01]  /*0080*/  LDC.64 R2, c[0x0][0x210] ;  /* 0x00008400ff027b82 */ /* 0x000f620000000a00 */
[----:B-1----:R-:W-:-:S04]  /*0090*/  SHF.L.U32 R0, R0, 0x1, RZ ;  /* 0x0000000100007819 */ /* 0x002fc800000006ff */
[----:B------:R-:W-:-:S04]  /*00a0*/  LOP3.LUT R0, R0, 0xfe, RZ, 0xc0, !PT ;  /* 0x000000fe00007812 */ /* 0x000fc800078ec0ff */
[----:B---3--:R-:W-:-:S04]  /*00b0*/  LEA R9, R9, R0, 0x8 ;  /* 0x0000000009097211 */ /* 0x008fc800078e40ff */
[C---:B------:R-:W-:Y:S01]  /*00c0*/  ISETP.GE.AND P4, PT, R9.reuse, 0x1c00, PT ;  /* 0x00001c000900780c */ /* 0x040fe20003f86270 */
[----:B------:R-:W-:-:S04]  /*00d0*/  IMAD.HI R0, R9, -0x6db6db6d, R8 ;  /* 0x9249249309007827 */ /* 0x000fc800078e0208 */
[----:B----4-:R-:W-:Y:S01]  /*00e0*/  IMAD.WIDE R6, R9, 0x4, R6 ;  /* 0x0000000409067825 */ /* 0x010fe200078e0206 */
[----:B------:R-:W-:-:S03]  /*00f0*/  SHF.R.U32.HI R11, RZ, 0x1f, R0 ;  /* 0x0000001fff0b7819 */ /* 0x000fc60000011600 */
[----:B-----5:R-:W-:Y:S01]  /*0100*/  IMAD.WIDE R2, R9, 0x4, R2 ;  /* 0x0000000409027825 */ /* 0x020fe200078e0202 */
[----:B------:R-:W-:-:S03]  /*0110*/  LEA.HI.SX32 R11, R0, R11, 0x1d ;  /* 0x0000000b000b7211 */ /* 0x000fc600078feaff */
[----:B------:R-:W-:Y:S01]  /*0120*/  IMAD.MOV.U32 R9, RZ, RZ, RZ ;  /* 0x000000ffff097224 */ /* 0x000fe200078e00ff */
[----:B------:R-:W-:Y:S01]  /*0130*/  SHF.R.S32.HI R0, RZ, 0x1f, R11 ;  /* 0x0000001fff007819 */ /* 0x000fe2000001140b */
[----:B------:R-:W3:Y:S03]  /*0140*/  @!P4 LDG.E.64 R12, desc[UR4][R6.64] ;  /* 0x00000004060cc981 */ /* 0x000ee6000c1e1b00 */
[----:B------:R-:W-:Y:S01]  /*0150*/  LEA.HI R0, R0, R11, RZ, 0x7 ;  /* 0x0000000b00007211 */ /* 0x000fe200078f38ff */
[----:B------:R-:W4:Y:S03]  /*0160*/  @!P4 LDG.E.64 R8, desc[UR4][R2.64] ;  /* 0x000000040208c981 */ /* 0x000f26000c1e1b00 */
[----:B------:R-:W-:-:S04]  /*0170*/  LOP3.LUT R0, R0, 0xffffff80, RZ, 0xc0, !PT ;  /* 0xffffff8000007812 */ /* 0x000fc800078ec0ff */
[----:B------:R-:W-:Y:S01]  /*0180*/  IADD3 R11, R11, -R0, RZ ;  /* 0x800000000b0b7210 */ /* 0x000fe20007ffe0ff */
[----:B------:R-:W-:-:S04]  /*0190*/  HFMA2.MMA R0, -RZ, RZ, 0, 0 ;  /* 0x00000000ff007435 */ /* 0x000fc800000001ff */
[----:B--2---:R-:W-:-:S04]  /*01a0*/  IMAD.WIDE R4, R11, 0x4, R4 ;  /* 0x000000040b047825 */ /* 0x004fc800078e0204 */
[----:B------:R-:W-:Y:S02]  /*01b0*/  IMAD.MOV.U32 R11, RZ, RZ, RZ ;  /* 0x000000ffff0b7224 */ /* 0x000fe400078e00ff */
[----:B------:R-:W4:Y:S04]  /*01c0*/  @!P4 LDG.E.EL R0, desc[UR4][R4.64] ;  /* 0x000000040400c981 */ /* 0x000f28000c2e1900 */
[----:B------:R-:W2:Y:S01]  /*01d0*/  @!P4 LDG.E.EL R11, desc[UR4][R4.64] ;  /* 0x00000004040bc981 */ /* 0x000ea2000c2e1900 */
[C---:B----4-:R-:W-:Y:S02]  /*01e0*/  FSETP.GT.AND P2, PT, R0.reuse, -R9, PT ;  /* 0x800000090000720b */ /* 0x050fe40003f44000 */
[C---:B--2---:R-:W-:Y:S01]  /*01f0*/  FSETP.GT.AND P3, PT, R11.reuse, -R8, PT ;  /* 0x800000080b00720b */ /* 0x044fe20003f64000 */
[C---:B------:R-:W-:Y:S01]  /*0200*/  FADD R9, R0.reuse, R9 ;  /* 0x0000000900097221 */ /* 0x040fe20000000000 */
[----:B---3--:R-:W-:Y:S01]  /*0210*/  FSETP.GT.AND P0, PT, R0, -R13, PT ;  /* 0x8000000d0000720b */ /* 0x008fe20003f04000 */
[C---:B------:R-:W-:Y:S01]  /*0220*/  FADD R8, R11.reuse, R8 ;  /* 0x000000080b087221 */ /* 0x040fe20000000000 */
[----:B------:R-:W-:Y:S01]  /*0230*/  FSETP.GT.AND P1, PT, R11, -R12, PT ;  /* 0x8000000c0b00720b */ /* 0x000fe20003f24000 */
[----:B------:R-:W-:-:S06]  /*0240*/  FADD R13, R13, R0 ;  /* 0x000000000d0d7221 */ /* 0x000fcc0000000000 */
[----:B------:R-:W-:Y:S02]  /*0250*/  @!P2 FMUL R9, R9, 0.10000000149011611938 ;  /* 0x3dcccccd0909a820 */ /* 0x000fe40000400000 */
[----:B------:R-:W-:Y:S01]  /*0260*/  @!P3 FMUL R8, R8, 0.10000000149011611938 ;  /* 0x3dcccccd0808b820 */ /* 0x000fe20000400000 */
[----:B------:R-:W-:Y:S01]  /*0270*/  FADD R12, R12, R11 ;  /* 0x0000000b0c0c7221 */ /* 0x000fe20000000000 */
[----:B------:R-:W-:-:S03]  /*0280*/  @!P0 FMUL R13, R13, 0.10000000149011611938 ;  /* 0x3dcccccd0d0d8820 */ /* 0x000fc60000400000 */
[----:B------:R1:W-:Y:S01]  /*0290*/  @!P4 STG.E.64 desc[UR4][R2.64], R8 ;  /* 0x000000080200c986 */ /* 0x0003e2000c101b04 */
[----:B------:R-:W-:Y:S01]  /*02a0*/  @!P1 FMUL R12, R12, 0.10000000149011611938 ;  /* 0x3dcccccd0c0c9820 */ /* 0x000fe20000400000 */
[----:B------:R-:W-:Y:S06]  /*02b0*/  @P4 EXIT ;  /* 0x000000000000494d */ /* 0x000fec0003800000 */
[----:B------:R-:W-:Y:S01]  /*02c0*/  STG.E.64 desc[UR4][R6.64], R12 ;  /* 0x0000000c06007986 */ /* 0x000fe2000c101b04 */
[----:B------:R-:W-:Y:S05]  /*02d0*/  EXIT ;  /* 0x000000000000794d */ /* 0x000fea0003800000 */
.L_x_0:
[----:B------:R-:W-:-:S00]  /*02e0*/  BRA `(.L_x_0) ;  /* 0xfffffffc00fc7947 */ /* 0x000fc0000383ffff */
[----:B------:R-:W-:-:S00]  /*02f0*/  NOP ;  /* 0x0000000000007918 */ /* 0x000fc00000000000 */
        /* <DEDUP_REMOVED lines=8> */
.L_x_1:


//--------------------- .nv.constant0.triton_poi_fused_convolution_leaky_relu_35 --------------------------
	.section	.nv.constant0.triton_poi_fused_convolution_leaky_relu_35,"a",@progbits
	.sectionflags	@""
	.align	4
.nv.constant0.triton_poi_fused_convolution_leaky_relu_35:
	.zero		556
